//
// Generated by NVIDIA NVVM Compiler
//
// Compiler Build ID: CL-36424714
// Cuda compilation tools, release 13.0, V13.0.88
// Based on NVVM 20.0.0
//

.version 9.0
.target sm_100
.address_size 64

	// .globl	_Z11myMemSetIntPiii

.visible .entry _Z11myMemSetIntPiii(
	.param .u64 .ptr .align 1 _Z11myMemSetIntPiii_param_0,
	.param .u32 _Z11myMemSetIntPiii_param_1,
	.param .u32 _Z11myMemSetIntPiii_param_2
)
{
	.reg .pred 	%p<2>;
	.reg .b32 	%r<4>;
	.reg .b64 	%rd<5>;

	ld.param.u64 	%rd1, [_Z11myMemSetIntPiii_param_0];
	ld.param.u32 	%r2, [_Z11myMemSetIntPiii_param_1];
	ld.param.u32 	%r3, [_Z11myMemSetIntPiii_param_2];
	mov.u32 	%r1, %tid.x;
	setp.ge.u32 	%p1, %r1, %r3;
	@%p1 bra 	$L__BB0_2;
	cvta.to.global.u64 	%rd2, %rd1;
	mul.wide.u32 	%rd3, %r1, 4;
	add.s64 	%rd4, %rd2, %rd3;
	st.global.u32 	[%rd4], %r2;
$L__BB0_2:
	ret;

}
	// .globl	_Z6dtanksPiS_S_S_S_iiS_S_i
.visible .entry _Z6dtanksPiS_S_S_S_iiS_S_i(
	.param .u64 .ptr .align 1 _Z6dtanksPiS_S_S_S_iiS_S_i_param_0,
	.param .u64 .ptr .align 1 _Z6dtanksPiS_S_S_S_iiS_S_i_param_1,
	.param .u64 .ptr .align 1 _Z6dtanksPiS_S_S_S_iiS_S_i_param_2,
	.param .u64 .ptr .align 1 _Z6dtanksPiS_S_S_S_iiS_S_i_param_3,
	.param .u64 .ptr .align 1 _Z6dtanksPiS_S_S_S_iiS_S_i_param_4,
	.param .u32 _Z6dtanksPiS_S_S_S_iiS_S_i_param_5,
	.param .u32 _Z6dtanksPiS_S_S_S_iiS_S_i_param_6,
	.param .u64 .ptr .align 1 _Z6dtanksPiS_S_S_S_iiS_S_i_param_7,
	.param .u64 .ptr .align 1 _Z6dtanksPiS_S_S_S_iiS_S_i_param_8,
	.param .u32 _Z6dtanksPiS_S_S_S_iiS_S_i_param_9
)
{
	.reg .pred 	%p<21>;
	.reg .b32 	%r<40>;
	.reg .b64 	%rd<49>;

	ld.param.u64 	%rd13, [_Z6dtanksPiS_S_S_S_iiS_S_i_param_0];
	ld.param.u64 	%rd14, [_Z6dtanksPiS_S_S_S_iiS_S_i_param_1];
	ld.param.u64 	%rd15, [_Z6dtanksPiS_S_S_S_iiS_S_i_param_4];
	ld.param.u32 	%r9, [_Z6dtanksPiS_S_S_S_iiS_S_i_param_5];
	ld.param.u64 	%rd16, [_Z6dtanksPiS_S_S_S_iiS_S_i_param_7];
	ld.param.u32 	%r10, [_Z6dtanksPiS_S_S_S_iiS_S_i_param_9];
	cvta.to.global.u64 	%rd17, %rd16;
	cvta.to.global.u64 	%rd1, %rd15;
	cvta.to.global.u64 	%rd2, %rd14;
	cvta.to.global.u64 	%rd3, %rd13;
	mov.u32 	%r1, %tid.x;
	mov.u32 	%r2, %ctaid.x;
	add.s32 	%r11, %r10, %r2;
	rem.s32 	%r12, %r11, %r9;
	mul.wide.u32 	%rd18, %r2, 4;
	add.s64 	%rd19, %rd3, %rd18;
	ld.global.s32 	%rd4, [%rd19];
	add.s64 	%rd20, %rd2, %rd18;
	ld.global.s32 	%rd5, [%rd20];
	mul.wide.s32 	%rd21, %r12, 4;
	add.s64 	%rd22, %rd3, %rd21;
	ld.global.s32 	%rd6, [%rd22];
	add.s64 	%rd23, %rd2, %rd21;
	ld.global.s32 	%rd7, [%rd23];
	setp.eq.s32 	%p1, %r12, %r2;
	add.s64 	%rd8, %rd17, %rd18;
	mov.b32 	%r39, -2;
	@%p1 bra 	$L__BB1_11;
	cvt.u32.u64 	%r14, %rd5;
	cvt.u32.u64 	%r15, %rd4;
	cvt.u32.u64 	%r16, %rd7;
	cvt.u32.u64 	%r17, %rd6;
	setp.eq.s32 	%p2, %r16, %r14;
	setp.gt.s32 	%p3, %r17, %r15;
	selp.b32 	%r18, 1, -1, %p3;
	setp.gt.s32 	%p4, %r14, %r16;
	selp.b32 	%r19, -1, 1, %p4;
	selp.b32 	%r3, %r18, %r19, %p2;
	add.s64 	%rd25, %rd1, %rd18;
	ld.global.u32 	%r20, [%rd25];
	setp.lt.s32 	%p5, %r20, 1;
	@%p5 bra 	$L__BB1_11;
	mul.wide.u32 	%rd26, %r1, 4;
	add.s64 	%rd27, %rd1, %rd26;
	ld.global.u32 	%r22, [%rd27];
	setp.lt.s32 	%p6, %r22, 1;
	setp.eq.s32 	%p7, %r1, %r2;
	or.pred  	%p8, %p7, %p6;
	@%p8 bra 	$L__BB1_11;
	add.s64 	%rd29, %rd3, %rd26;
	ld.global.u32 	%r4, [%rd29];
	cvt.s64.s32 	%rd30, %r4;
	add.s64 	%rd31, %rd2, %rd26;
	ld.global.u32 	%r5, [%rd31];
	cvt.s64.s32 	%rd32, %r5;
	sub.s64 	%rd9, %rd32, %rd5;
	sub.s64 	%rd33, %rd6, %rd4;
	mul.lo.s64 	%rd34, %rd9, %rd33;
	sub.s64 	%rd35, %rd7, %rd5;
	sub.s64 	%rd10, %rd30, %rd4;
	mul.lo.s64 	%rd36, %rd10, %rd35;
	setp.ne.s64 	%p9, %rd34, %rd36;
	@%p9 bra 	$L__BB1_11;
	setp.lt.s32 	%p10, %r3, 1;
	@%p10 bra 	$L__BB1_7;
	setp.lt.s32 	%p16, %r14, %r5;
	@%p16 bra 	$L__BB1_10;
	setp.eq.s32 	%p17, %r14, %r5;
	setp.lt.s32 	%p18, %r15, %r4;
	and.pred  	%p19, %p17, %p18;
	@%p19 bra 	$L__BB1_10;
	bra.uni 	$L__BB1_11;
$L__BB1_7:
	setp.gt.s32 	%p11, %r3, -1;
	@%p11 bra 	$L__BB1_11;
	setp.gt.s32 	%p12, %r14, %r5;
	@%p12 bra 	$L__BB1_10;
	setp.ne.s32 	%p13, %r5, %r14;
	setp.le.s32 	%p14, %r15, %r4;
	or.pred  	%p15, %p13, %p14;
	@%p15 bra 	$L__BB1_11;
$L__BB1_10:
	abs.s64 	%rd39, %rd9;
	abs.s64 	%rd40, %rd10;
	cvt.u32.u64 	%r33, %rd40;
	cvt.u32.u64 	%r34, %rd39;
	add.s32 	%r39, %r34, %r33;
	atom.global.min.s32 	%r35, [%rd8], %r39;
$L__BB1_11:
	bar.sync 	0;
	ld.global.u32 	%r36, [%rd8];
	setp.ne.s32 	%p20, %r36, %r39;
	@%p20 bra 	$L__BB1_13;
	ld.param.u64 	%rd48, [_Z6dtanksPiS_S_S_S_iiS_S_i_param_3];
	ld.param.u64 	%rd47, [_Z6dtanksPiS_S_S_S_iiS_S_i_param_2];
	cvta.to.global.u64 	%rd41, %rd47;
	add.s64 	%rd43, %rd41, %rd18;
	atom.global.add.u32 	%r37, [%rd43], 1;
	cvta.to.global.u64 	%rd44, %rd48;
	mul.wide.u32 	%rd45, %r1, 4;
	add.s64 	%rd46, %rd44, %rd45;
	atom.global.add.u32 	%r38, [%rd46], -1;
$L__BB1_13:
	ret;

}
	// .globl	_Z10checktanksPiS_
.visible .entry _Z10checktanksPiS_(
	.param .u64 .ptr .align 1 _Z10checktanksPiS__param_0,
	.param .u64 .ptr .align 1 _Z10checktanksPiS__param_1
)
{
	.reg .pred 	%p<2>;
	.reg .b32 	%r<4>;
	.reg .b64 	%rd<7>;

	ld.param.u64 	%rd2, [_Z10checktanksPiS__param_0];
	ld.param.u64 	%rd1, [_Z10checktanksPiS__param_1];
	cvta.to.global.u64 	%rd3, %rd2;
	mov.u32 	%r1, %tid.x;
	mul.wide.u32 	%rd4, %r1, 4;
	add.s64 	%rd5, %rd3, %rd4;
	ld.global.u32 	%r2, [%rd5];
	setp.gt.s32 	%p1, %r2, 0;
	@%p1 bra 	$L__BB2_2;
	cvta.to.global.u64 	%rd6, %rd1;
	atom.global.add.u32 	%r3, [%rd6], -1;
$L__BB2_2:
	ret;

}


// ===== COMPILED SASS (sm_100) =====

	.target	sm_100

	.elftype	@"ET_EXEC"


//--------------------- .note.nv.tkinfo           --------------------------
	.section	.note.nv.tkinfo,"",@"SHT_NOTE"
	.sectionflags	@"SHF_NOTE_NV_TKINFO"
	.tkinfo
        /*0018*/ 	.word	0x00000002
        /*0030*/ 	.string	""
        /*0030*/ 	.string	"ptxas"
        /*0030*/ 	.string	"Cuda compilation tools, release 13.0, V13.0.88"
        /*0030*/ 	.string	"Build cuda_13.0.r13.0/compiler.36424714_0"
        /*0030*/ 	.string	"-arch sm_100 -m 64 "



//--------------------- .note.nv.cuinfo           --------------------------
	.section	.note.nv.cuinfo,"",@"SHT_NOTE"
	.sectionflags	@"SHF_NOTE_NV_CUINFO"
        /*0018*/ 	.short	0x0002
        /*001a*/ 	.short	0x0064
        /*001c*/ 	.short	0x0082
	.zero		2


//--------------------- .nv.info                  --------------------------
	.section	.nv.info,"",@"SHT_CUDA_INFO"
	.align	4


	//----- nvinfo : EIATTR_REGCOUNT
	.align		4
        /*0000*/ 	.byte	0x04, 0x2f
        /*0002*/ 	.short	(.L_1 - .L_0)
	.align		4
.L_0:
        /*0004*/ 	.word	index@(_Z11myMemSetIntPiii)
        /*0008*/ 	.word	0x0000000a


	//----- nvinfo : EIATTR_FRAME_SIZE
	.align		4
.L_1:
        /*000c*/ 	.byte	0x04, 0x11
        /*000e*/ 	.short	(.L_3 - .L_2)
	.align		4
.L_2:
        /*0010*/ 	.word	index@(_Z11myMemSetIntPiii)
        /*0014*/ 	.word	0x00000000


	//----- nvinfo : EIATTR_REGCOUNT
	.align		4
.L_3:
        /*0018*/ 	.byte	0x04, 0x2f
        /*001a*/ 	.short	(.L_5 - .L_4)
	.align		4
.L_4:
        /*001c*/ 	.word	index@(_Z6dtanksPiS_S_S_S_iiS_S_i)
        /*0020*/ 	.word	0x0000001b


	//----- nvinfo : EIATTR_FRAME_SIZE
	.align		4
.L_5:
        /*0024*/ 	.byte	0x04, 0x11
        /*0026*/ 	.short	(.L_7 - .L_6)
	.align		4
.L_6:
        /*0028*/ 	.word	index@(_Z6dtanksPiS_S_S_S_iiS_S_i)
        /*002c*/ 	.word	0x00000000


	//----- nvinfo : EIATTR_REGCOUNT
	.align		4
.L_7:
        /*0030*/ 	.byte	0x04, 0x2f
        /*0032*/ 	.short	(.L_9 - .L_8)
	.align		4
.L_8:
        /*0034*/ 	.word	index@(_Z10checktanksPiS_)
        /*0038*/ 	.word	0x00000008


	//----- nvinfo : EIATTR_FRAME_SIZE
	.align		4
.L_9:
        /*003c*/ 	.byte	0x04, 0x11
        /*003e*/ 	.short	(.L_11 - .L_10)
	.align		4
.L_10:
        /*0040*/ 	.word	index@(_Z10checktanksPiS_)
        /*0044*/ 	.word	0x00000000


	//----- nvinfo : EIATTR_MIN_STACK_SIZE
	.align		4
.L_11:
        /*0048*/ 	.byte	0x04, 0x12
        /*004a*/ 	.short	(.L_13 - .L_12)
	.align		4
.L_12:
        /*004c*/ 	.word	index@(_Z10checktanksPiS_)
        /*0050*/ 	.word	0x00000000


	//----- nvinfo : EIATTR_MIN_STACK_SIZE
	.align		4
.L_13:
        /*0054*/ 	.byte	0x04, 0x12
        /*0056*/ 	.short	(.L_15 - .L_14)
	.align		4
.L_14:
        /*0058*/ 	.word	index@(_Z6dtanksPiS_S_S_S_iiS_S_i)
        /*005c*/ 	.word	0x00000000


	//----- nvinfo : EIATTR_MIN_STACK_SIZE
	.align		4
.L_15:
        /*0060*/ 	.byte	0x04, 0x12
        /*0062*/ 	.short	(.L_17 - .L_16)
	.align		4
.L_16:
        /*0064*/ 	.word	index@(_Z11myMemSetIntPiii)
        /*0068*/ 	.word	0x00000000
.L_17:


//--------------------- .nv.compat                --------------------------
	.section	.nv.compat,"",@"SHT_CUDA_COMPAT_INFO"
	.align	4
        /*0000*/ 	.byte	0x02, 0x09, 0x00, 0x00, 0x02, 0x02, 0x01, 0x00, 0x02, 0x05, 0x05, 0x00, 0x03, 0x07, 0x01, 0x01
        /*0010*/ 	.byte	0x02, 0x03, 0x00, 0x00, 0x02, 0x06, 0x01, 0x00, 0x04, 0x0b, 0x08, 0x00, 0x09, 0x00, 0x00, 0x00
        /*0020*/ 	.byte	0x00, 0x00, 0x00, 0x00


//--------------------- .nv.info._Z10checktanksPiS_ --------------------------
	.section	.nv.info._Z10checktanksPiS_,"",@"SHT_CUDA_INFO"
	.sectionflags	@""
	.align	4


	//----- nvinfo : EIATTR_CUDA_API_VERSION
	.align		4
        /*0000*/ 	.byte	0x04, 0x37
        /*0002*/ 	.short	(.L_19 - .L_18)
.L_18:
        /*0004*/ 	.word	0x00000082


	//----- nvinfo : EIATTR_KPARAM_INFO
	.align		4
.L_19:
        /*0008*/ 	.byte	0x04, 0x17
        /*000a*/ 	.short	(.L_21 - .L_20)
.L_20:
        /*000c*/ 	.word	0x00000000
        /*0010*/ 	.short	0x0001
        /*0012*/ 	.short	0x0008
        /*0014*/ 	.byte	0x00, 0xf5, 0x21, 0x00


	//----- nvinfo : EIATTR_KPARAM_INFO
	.align		4
.L_21:
        /*0018*/ 	.byte	0x04, 0x17
        /*001a*/ 	.short	(.L_23 - .L_22)
.L_22:
        /*001c*/ 	.word	0x00000000
        /*0020*/ 	.short	0x0000
        /*0022*/ 	.short	0x0000
        /*0024*/ 	.byte	0x00, 0xf5, 0x21, 0x00


	//----- nvinfo : EIATTR_SPARSE_MMA_MASK
	.align		4
.L_23:
        /*0028*/ 	.byte	0x03, 0x50
        /*002a*/ 	.short	0x0000


	//----- nvinfo : EIATTR_MAXREG_COUNT
	.align		4
        /*002c*/ 	.byte	0x03, 0x1b
        /*002e*/ 	.short	0x00ff


	//----- nvinfo : EIATTR_MERCURY_ISA_VERSION
	.align		4
        /*0030*/ 	.byte	0x03, 0x5f
        /*0032*/ 	.short	0x0101


	//----- nvinfo : EIATTR_INT_WARP_WIDE_INSTR_OFFSETS
	.align		4
        /*0034*/ 	.byte	0x04, 0x31
        /*0036*/ 	.short	(.L_25 - .L_24)


	//   ....[0]....
.L_24:
        /*0038*/ 	.word	0x000000a0


	//----- nvinfo : EIATTR_VRC_CTA_INIT_COUNT
	.align		4
.L_25:
        /*003c*/ 	.byte	0x02, 0x4a
	.zero		1
	.zero		1


	//----- nvinfo : EIATTR_EXIT_INSTR_OFFSETS
	.align		4
        /*0040*/ 	.byte	0x04, 0x1c
        /*0042*/ 	.short	(.L_27 - .L_26)


	//   ....[0]....
.L_26:
        /*0044*/ 	.word	0x00000070


	//   ....[1]....
        /*0048*/ 	.word	0x00000100


	//----- nvinfo : EIATTR_CBANK_PARAM_SIZE
	.align		4
.L_27:
        /*004c*/ 	.byte	0x03, 0x19
        /*004e*/ 	.short	0x0010


	//----- nvinfo : EIATTR_PARAM_CBANK
	.align		4
        /*0050*/ 	.byte	0x04, 0x0a
        /*0052*/ 	.short	(.L_29 - .L_28)
	.align		4
.L_28:
        /*0054*/ 	.word	index@(.nv.constant0._Z10checktanksPiS_)
        /*0058*/ 	.short	0x0380
        /*005a*/ 	.short	0x0010


	//----- nvinfo : EIATTR_SW_WAR
	.align		4
.L_29:
        /*005c*/ 	.byte	0x04, 0x36
        /*005e*/ 	.short	(.L_31 - .L_30)
.L_30:
        /*0060*/ 	.word	0x00000008
.L_31:


//--------------------- .nv.info._Z6dtanksPiS_S_S_S_iiS_S_i --------------------------
	.section	.nv.info._Z6dtanksPiS_S_S_S_iiS_S_i,"",@"SHT_CUDA_INFO"
	.sectionflags	@""
	.align	4


	//----- nvinfo : EIATTR_CUDA_API_VERSION
	.align		4
        /*0000*/ 	.byte	0x04, 0x37
        /*0002*/ 	.short	(.L_33 - .L_32)
.L_32:
        /*0004*/ 	.word	0x00000082


	//----- nvinfo : EIATTR_KPARAM_INFO
	.align		4
.L_33:
        /*0008*/ 	.byte	0x04, 0x17
        /*000a*/ 	.short	(.L_35 - .L_34)
.L_34:
        /*000c*/ 	.word	0x00000000
        /*0010*/ 	.short	0x0009
        /*0012*/ 	.short	0x0040
        /*0014*/ 	.byte	0x00, 0xf0, 0x11, 0x00


	//----- nvinfo : EIATTR_KPARAM_INFO
	.align		4
.L_35:
        /*0018*/ 	.byte	0x04, 0x17
        /*001a*/ 	.short	(.L_37 - .L_36)
.L_36:
        /*001c*/ 	.word	0x00000000
        /*0020*/ 	.short	0x0008
        /*0022*/ 	.short	0x0038
        /*0024*/ 	.byte	0x00, 0xf5, 0x21, 0x00


	//----- nvinfo : EIATTR_KPARAM_INFO
	.align		4
.L_37:
        /*0028*/ 	.byte	0x04, 0x17
        /*002a*/ 	.short	(.L_39 - .L_38)
.L_38:
        /*002c*/ 	.word	0x00000000
        /*0030*/ 	.short	0x0007
        /*0032*/ 	.short	0x0030
        /*0034*/ 	.byte	0x00, 0xf5, 0x21, 0x00


	//----- nvinfo : EIATTR_KPARAM_INFO
	.align		4
.L_39:
        /*0038*/ 	.byte	0x04, 0x17
        /*003a*/ 	.short	(.L_41 - .L_40)
.L_40:
        /*003c*/ 	.word	0x00000000
        /*0040*/ 	.short	0x0006
        /*0042*/ 	.short	0x002c
        /*0044*/ 	.byte	0x00, 0xf0, 0x11, 0x00


	//----- nvinfo : EIATTR_KPARAM_INFO
	.align		4
.L_41:
        /*0048*/ 	.byte	0x04, 0x17
        /*004a*/ 	.short	(.L_43 - .L_42)
.L_42:
        /*004c*/ 	.word	0x00000000
        /*0050*/ 	.short	0x0005
        /*0052*/ 	.short	0x0028
        /*0054*/ 	.byte	0x00, 0xf0, 0x11, 0x00


	//----- nvinfo : EIATTR_KPARAM_INFO
	.align		4
.L_43:
        /*0058*/ 	.byte	0x04, 0x17
        /*005a*/ 	.short	(.L_45 - .L_44)
.L_44:
        /*005c*/ 	.word	0x00000000
        /*0060*/ 	.short	0x0004
        /*0062*/ 	.short	0x0020
        /*0064*/ 	.byte	0x00, 0xf5, 0x21, 0x00


	//----- nvinfo : EIATTR_KPARAM_INFO
	.align		4
.L_45:
        /*0068*/ 	.byte	0x04, 0x17
        /*006a*/ 	.short	(.L_47 - .L_46)
.L_46:
        /*006c*/ 	.word	0x00000000
        /*0070*/ 	.short	0x0003
        /*0072*/ 	.short	0x0018
        /*0074*/ 	.byte	0x00, 0xf5, 0x21, 0x00


	//----- nvinfo : EIATTR_KPARAM_INFO
	.align		4
.L_47:
        /*0078*/ 	.byte	0x04, 0x17
        /*007a*/ 	.short	(.L_49 - .L_48)
.L_48:
        /*007c*/ 	.word	0x00000000
        /*0080*/ 	.short	0x0002
        /*0082*/ 	.short	0x0010
        /*0084*/ 	.byte	0x00, 0xf5, 0x21, 0x00


	//----- nvinfo : EIATTR_KPARAM_INFO
	.align		4
.L_49:
        /*0088*/ 	.byte	0x04, 0x17
        /*008a*/ 	.short	(.L_51 - .L_50)
.L_50:
        /*008c*/ 	.word	0x00000000
        /*0090*/ 	.short	0x0001
        /*0092*/ 	.short	0x0008
        /*0094*/ 	.byte	0x00, 0xf5, 0x21, 0x00


	//----- nvinfo : EIATTR_KPARAM_INFO
	.align		4
.L_51:
        /*0098*/ 	.byte	0x04, 0x17
        /*009a*/ 	.short	(.L_53 - .L_52)
.L_52:
        /*009c*/ 	.word	0x00000000
        /*00a0*/ 	.short	0x0000
        /*00a2*/ 	.short	0x0000
        /*00a4*/ 	.byte	0x00, 0xf5, 0x21, 0x00


	//----- nvinfo : EIATTR_SPARSE_MMA_MASK
	.align		4
.L_53:
        /*00a8*/ 	.byte	0x03, 0x50
        /*00aa*/ 	.short	0x0000


	//----- nvinfo : EIATTR_MAXREG_COUNT
	.align		4
        /*00ac*/ 	.byte	0x03, 0x1b
        /*00ae*/ 	.short	0x00ff


	//----- nvinfo : EIATTR_NUM_BARRIERS
	.align		4
        /*00b0*/ 	.byte	0x02, 0x4c
        /*00b2*/ 	.byte	0x01
	.zero		1


	//----- nvinfo : EIATTR_MERCURY_ISA_VERSION
	.align		4
        /*00b4*/ 	.byte	0x03, 0x5f
        /*00b6*/ 	.short	0x0101


	//----- nvinfo : EIATTR_INT_WARP_WIDE_INSTR_OFFSETS
	.align		4
        /*00b8*/ 	.byte	0x04, 0x31
        /*00ba*/ 	.short	(.L_55 - .L_54)


	//   ....[0]....
.L_54:
        /*00bc*/ 	.word	0x00000660


	//   ....[1]....
        /*00c0*/ 	.word	0x000006c0


	//   ....[2]....
        /*00c4*/ 	.word	0x00000770


	//----- nvinfo : EIATTR_VRC_CTA_INIT_COUNT
	.align		4
.L_55:
        /*00c8*/ 	.byte	0x02, 0x4a
	.zero		1
	.zero		1


	//----- nvinfo : EIATTR_EXIT_INSTR_OFFSETS
	.align		4
        /*00cc*/ 	.byte	0x04, 0x1c
        /*00ce*/ 	.short	(.L_57 - .L_56)


	//   ....[0]....
.L_56:
        /*00d0*/ 	.word	0x00000740


	//   ....[1]....
        /*00d4*/ 	.word	0x00000810


	//----- nvinfo : EIATTR_CRS_STACK_SIZE
	.align		4
.L_57:
        /*00d8*/ 	.byte	0x04, 0x1e
        /*00da*/ 	.short	(.L_59 - .L_58)
.L_58:
        /*00dc*/ 	.word	0x00000000


	//----- nvinfo : EIATTR_CBANK_PARAM_SIZE
	.align		4
.L_59:
        /*00e0*/ 	.byte	0x03, 0x19
        /*00e2*/ 	.short	0x0044


	//----- nvinfo : EIATTR_PARAM_CBANK
	.align		4
        /*00e4*/ 	.byte	0x04, 0x0a
        /*00e6*/ 	.short	(.L_61 - .L_60)
	.align		4
.L_60:
        /*00e8*/ 	.word	index@(.nv.constant0._Z6dtanksPiS_S_S_S_iiS_S_i)
        /*00ec*/ 	.short	0x0380
        /*00ee*/ 	.short	0x0044


	//----- nvinfo : EIATTR_SW_WAR
	.align		4
.L_61:
        /*00f0*/ 	.byte	0x04, 0x36
        /*00f2*/ 	.short	(.L_63 - .L_62)
.L_62:
        /*00f4*/ 	.word	0x00000008
.L_63:


//--------------------- .nv.info._Z11myMemSetIntPiii --------------------------
	.section	.nv.info._Z11myMemSetIntPiii,"",@"SHT_CUDA_INFO"
	.sectionflags	@""
	.align	4


	//----- nvinfo : EIATTR_CUDA_API_VERSION
	.align		4
        /*0000*/ 	.byte	0x04, 0x37
        /*0002*/ 	.short	(.L_65 - .L_64)
.L_64:
        /*0004*/ 	.word	0x00000082


	//----- nvinfo : EIATTR_KPARAM_INFO
	.align		4
.L_65:
        /*0008*/ 	.byte	0x04, 0x17
        /*000a*/ 	.short	(.L_67 - .L_66)
.L_66:
        /*000c*/ 	.word	0x00000000
        /*0010*/ 	.short	0x0002
        /*0012*/ 	.short	0x000c
        /*0014*/ 	.byte	0x00, 0xf0, 0x11, 0x00


	//----- nvinfo : EIATTR_KPARAM_INFO
	.align		4
.L_67:
        /*0018*/ 	.byte	0x04, 0x17
        /*001a*/ 	.short	(.L_69 - .L_68)
.L_68:
        /*001c*/ 	.word	0x00000000
        /*0020*/ 	.short	0x0001
        /*0022*/ 	.short	0x0008
        /*0024*/ 	.byte	0x00, 0xf0, 0x11, 0x00


	//----- nvinfo : EIATTR_KPARAM_INFO
	.align		4
.L_69:
        /*0028*/ 	.byte	0x04, 0x17
        /*002a*/ 	.short	(.L_71 - .L_70)
.L_70:
        /*002c*/ 	.word	0x00000000
        /*0030*/ 	.short	0x0000
        /*0032*/ 	.short	0x0000
        /*0034*/ 	.byte	0x00, 0xf5, 0x21, 0x00


	//----- nvinfo : EIATTR_SPARSE_MMA_MASK
	.align		4
.L_71:
        /*0038*/ 	.byte	0x03, 0x50
        /*003a*/ 	.short	0x0000


	//----- nvinfo : EIATTR_MAXREG_COUNT
	.align		4
        /*003c*/ 	.byte	0x03, 0x1b
        /*003e*/ 	.short	0x00ff


	//----- nvinfo : EIATTR_MERCURY_ISA_VERSION
	.align		4
        /*0040*/ 	.byte	0x03, 0x5f
        /*0042*/ 	.short	0x0101


	//----- nvinfo : EIATTR_VRC_CTA_INIT_COUNT
	.align		4
        /*0044*/ 	.byte	0x02, 0x4a
	.zero		1
	.zero		1


	//----- nvinfo : EIATTR_EXIT_INSTR_OFFSETS
	.align		4
        /*0048*/ 	.byte	0x04, 0x1c
        /*004a*/ 	.short	(.L_73 - .L_72)


	//   ....[0]....
.L_72:
        /*004c*/ 	.word	0x00000040


	//   ....[1]....
        /*0050*/ 	.word	0x000000a0


	//----- nvinfo : EIATTR_CBANK_PARAM_SIZE
	.align		4
.L_73:
        /*0054*/ 	.byte	0x03, 0x19
        /*0056*/ 	.short	0x0010


	//----- nvinfo : EIATTR_PARAM_CBANK
	.align		4
        /*0058*/ 	.byte	0x04, 0x0a
        /*005a*/ 	.short	(.L_75 - .L_74)
	.align		4
.L_74:
        /*005c*/ 	.word	index@(.nv.constant0._Z11myMemSetIntPiii)
        /*0060*/ 	.short	0x0380
        /*0062*/ 	.short	0x0010


	//----- nvinfo : EIATTR_SW_WAR
	.align		4
.L_75:
        /*0064*/ 	.byte	0x04, 0x36
        /*0066*/ 	.short	(.L_77 - .L_76)
.L_76:
        /*0068*/ 	.word	0x00000008
.L_77:


//--------------------- .nv.callgraph             --------------------------
	.section	.nv.callgraph,"",@"SHT_CUDA_CALLGRAPH"
	.align	4
	.sectionentsize	8
	.align		4
        /*0000*/ 	.word	0x00000000
	.align		4
        /*0004*/ 	.word	0xffffffff
	.align		4
        /*0008*/ 	.word	0x00000000
	.align		4
        /*000c*/ 	.word	0xfffffffe
	.align		4
        /*0010*/ 	.word	0x00000000
	.align		4
        /*0014*/ 	.word	0xfffffffd
	.align		4
        /*0018*/ 	.word	0x00000000
	.align		4
        /*001c*/ 	.word	0xfffffffc


//--------------------- .text._Z10checktanksPiS_  --------------------------
	.section	.text._Z10checktanksPiS_,"ax",@progbits
	.align	128
        .global         _Z10checktanksPiS_
        .type           _Z10checktanksPiS_,@function
        .size           _Z10checktanksPiS_,(.L_x_7 - _Z10checktanksPiS_)
        .other          _Z10checktanksPiS_,@"STO_CUDA_ENTRY STV_DEFAULT"
_Z10checktanksPiS_:
.text._Z10checktanksPiS_:
[----:B------:R-:W-:Y:S01]  /*0000*/  LDC R1, c[0x0][0x37c] ;  /* 0x0000df00ff017b82 */ /* 0x000fe20000000800 */
[----:B------:R-:W0:Y:S07]  /*0010*/  S2R R5, SR_TID.X ;  /* 0x0000000000057919 */ /* 0x000e2e0000002100 */
[----:B------:R-:W0:Y:S01]  /*0020*/  LDC.64 R2, c[0x0][0x380] ;  /* 0x0000e000ff027b82 */ /* 0x000e220000000a00 */
[----:B------:R-:W1:Y:S01]  /*0030*/  LDCU.64 UR6, c[0x0][0x358] ;  /* 0x00006b00ff0677ac */ /* 0x000e620008000a00 */
[----:B0-----:R-:W-:-:S06]  /*0040*/  IMAD.WIDE.U32 R2, R5, 0x4, R2 ;  /* 0x0000000405027825 */ /* 0x001fcc00078e0002 */
[----:B-1----:R-:W2:Y:S02]  /*0050*/  LDG.E R2, desc[UR6][R2.64] ;  /* 0x0000000602027981 */ /* 0x002ea4000c1e1900 */
[----:B--2---:R-:W-:-:S13]  /*0060*/  ISETP.GT.AND P0, PT, R2, RZ, PT ;  /* 0x000000ff0200720c */ /* 0x004fda0003f04270 */
[----:B------:R-:W-:Y:S05]  /*0070*/  @P0 EXIT ;  /* 0x000000000000094d */ /* 0x000fea0003800000 */
[----:B------:R-:W0:Y:S01]  /*0080*/  S2R R0, SR_LANEID ;  /* 0x0000000000007919 */ /* 0x000e220000000000 */
[----:B------:R-:W1:Y:S01]  /*0090*/  LDC.64 R2, c[0x0][0x388] ;  /* 0x0000e200ff027b82 */ /* 0x000e620000000a00 */
[----:B------:R-:W-:Y:S02]  /*00a0*/  VOTEU.ANY UR4, UPT, PT ;  /* 0x0000000000047886 */ /* 0x000fe400038e0100 */
[----:B------:R-:W-:Y:S02]  /*00b0*/  UFLO.U32 UR5, UR4 ;  /* 0x00000004000572bd */ /* 0x000fe400080e0000 */
[----:B------:R-:W-:-:S06]  /*00c0*/  UPOPC UR4, UR4 ;  /* 0x00000004000472bf */ /* 0x000fcc0008000000 */
[----:B------:R-:W-:Y:S02]  /*00d0*/  IADD3 R5, PT, PT, RZ, -UR4, RZ ;  /* 0x80000004ff057c10 */ /* 0x000fe4000fffe0ff */
[----:B0-----:R-:W-:-:S13]  /*00e0*/  ISETP.EQ.U32.AND P0, PT, R0, UR5, PT ;  /* 0x0000000500007c0c */ /* 0x001fda000bf02070 */
[----:B-1----:R-:W-:Y:S01]  /*00f0*/  @P0 REDG.E.ADD.STRONG.GPU desc[UR6][R2.64], R5 ;  /* 0x000000050200098e */ /* 0x002fe2000c12e106 */
[----:B------:R-:W-:Y:S05]  /*0100*/  EXIT ;  /* 0x000000000000794d */ /* 0x000fea0003800000 */
.L_x_0:
[----:B------:R-:W-:-:S00]  /*0110*/  BRA `(.L_x_0) ;  /* 0xfffffffc00fc7947 */ /* 0x000fc0000383ffff */
[----:B------:R-:W-:-:S00]  /*0120*/  NOP ;  /* 0x0000000000007918 */ /* 0x000fc00000000000 */
        /* <DEDUP_REMOVED lines=13> */
.L_x_7:


//--------------------- .text._Z6dtanksPiS_S_S_S_iiS_S_i --------------------------
	.section	.text._Z6dtanksPiS_S_S_S_iiS_S_i,"ax",@progbits
	.align	128
        .global         _Z6dtanksPiS_S_S_S_iiS_S_i
        .type           _Z6dtanksPiS_S_S_S_iiS_S_i,@function
        .size           _Z6dtanksPiS_S_S_S_iiS_S_i,(.L_x_8 - _Z6dtanksPiS_S_S_S_iiS_S_i)
        .other          _Z6dtanksPiS_S_S_S_iiS_S_i,@"STO_CUDA_ENTRY STV_DEFAULT"
_Z6dtanksPiS_S_S_S_iiS_S_i:
.text._Z6dtanksPiS_S_S_S_iiS_S_i:
[----:B------:R-:W-:Y:S08]  /*0000*/  LDC R1, c[0x0][0x37c] ;  /* 0x0000df00ff017b82 */ /* 0x000ff00000000800 */
[----:B------:R-:W0:Y:S01]  /*0010*/  LDC R8, c[0x0][0x3a8] ;  /* 0x0000ea00ff087b82 */ /* 0x000e220000000800 */
[----:B------:R-:W1:Y:S01]  /*0020*/  S2R R0, SR_CTAID.X ;  /* 0x0000000000007919 */ /* 0x000e620000002500 */
[----:B------:R-:W2:Y:S06]  /*0030*/  LDCU.64 UR6, c[0x0][0x358] ;  /* 0x00006b00ff0677ac */ /* 0x000eac0008000a00 */
[----:B------:R-:W1:Y:S01]  /*0040*/  LDC R7, c[0x0][0x3c0] ;  /* 0x0000f000ff077b82 */ /* 0x000e620000000800 */
[----:B0-----:R-:W-:-:S04]  /*0050*/  IABS R6, R8 ;  /* 0x0000000800067213 */ /* 0x001fc80000000000 */
[----:B------:R-:W0:Y:S01]  /*0060*/  I2F.RP R5, R6 ;  /* 0x0000000600057306 */ /* 0x000e220000209400 */
[----:B-1----:R-:W-:-:S05]  /*0070*/  IMAD.IADD R4, R0, 0x1, R7 ;  /* 0x0000000100047824 */ /* 0x002fca00078e0207 */
[----:B------:R-:W-:Y:S02]  /*0080*/  ISETP.GE.AND P2, PT, R4, RZ, PT ;  /* 0x000000ff0400720c */ /* 0x000fe40003f46270 */
[----:B0-----:R-:W0:Y:S02]  /*0090*/  MUFU.RCP R5, R5 ;  /* 0x0000000500057308 */ /* 0x001e240000001000 */
[----:B0-----:R-:W-:Y:S01]  /*00a0*/  VIADD R2, R5, 0xffffffe ;  /* 0x0ffffffe05027836 */ /* 0x001fe20000000000 */
[----:B------:R-:W-:-:S05]  /*00b0*/  IABS R5, R4 ;  /* 0x0000000400057213 */ /* 0x000fca0000000000 */
[----:B------:R0:W1:Y:S02]  /*00c0*/  F2I.FTZ.U32.TRUNC.NTZ R3, R2 ;  /* 0x0000000200037305 */ /* 0x000064000021f000 */
[----:B0-----:R-:W-:Y:S02]  /*00d0*/  IMAD.MOV.U32 R2, RZ, RZ, RZ ;  /* 0x000000ffff027224 */ /* 0x001fe400078e00ff */
[----:B-1----:R-:W-:-:S04]  /*00e0*/  IMAD.MOV R9, RZ, RZ, -R3 ;  /* 0x000000ffff097224 */ /* 0x002fc800078e0a03 */
[----:B------:R-:W-:Y:S02]  /*00f0*/  IMAD R7, R9, R6, RZ ;  /* 0x0000000609077224 */ /* 0x000fe400078e02ff */
[----:B------:R-:W0:Y:S02]  /*0100*/  S2R R9, SR_TID.X ;  /* 0x0000000000097919 */ /* 0x000e240000002100 */
[----:B------:R-:W-:-:S06]  /*0110*/  IMAD.HI.U32 R3, R3, R7, R2 ;  /* 0x0000000703037227 */ /* 0x000fcc00078e0002 */
[----:B------:R-:W-:-:S04]  /*0120*/  IMAD.HI.U32 R3, R3, R5, RZ ;  /* 0x0000000503037227 */ /* 0x000fc800078e00ff */
[----:B------:R-:W-:-:S04]  /*0130*/  IMAD.MOV R3, RZ, RZ, -R3 ;  /* 0x000000ffff037224 */ /* 0x000fc800078e0a03 */
[C---:B------:R-:W-:Y:S02]  /*0140*/  IMAD R5, R6.reuse, R3, R5 ;  /* 0x0000000306057224 */ /* 0x040fe400078e0205 */
[----:B------:R-:W1:Y:S03]  /*0150*/  LDC.64 R2, c[0x0][0x3b0] ;  /* 0x0000ec00ff027b82 */ /* 0x000e660000000a00 */
[----:B------:R-:W-:-:S13]  /*0160*/  ISETP.GT.U32.AND P0, PT, R6, R5, PT ;  /* 0x000000050600720c */ /* 0x000fda0003f04070 */
[----:B------:R-:W-:Y:S01]  /*0170*/  @!P0 IMAD.IADD R5, R5, 0x1, -R6 ;  /* 0x0000000105058824 */ /* 0x000fe200078e0a06 */
[----:B------:R-:W-:-:S04]  /*0180*/  ISETP.NE.AND P0, PT, R8, RZ, PT ;  /* 0x000000ff0800720c */ /* 0x000fc80003f05270 */
[----:B------:R-:W-:Y:S01]  /*0190*/  ISETP.GT.U32.AND P1, PT, R6, R5, PT ;  /* 0x000000050600720c */ /* 0x000fe20003f24070 */
[----:B-1----:R-:W-:-:S12]  /*01a0*/  IMAD.WIDE.U32 R2, R0, 0x4, R2 ;  /* 0x0000000400027825 */ /* 0x002fd800078e0002 */
[----:B------:R-:W-:-:S04]  /*01b0*/  @!P1 IMAD.IADD R5, R5, 0x1, -R6 ;  /* 0x0000000105059824 */ /* 0x000fc800078e0a06 */
[----:B------:R-:W-:-:S04]  /*01c0*/  IMAD.MOV.U32 R17, RZ, RZ, R5 ;  /* 0x000000ffff117224 */ /* 0x000fc800078e0005 */
[----:B------:R-:W-:Y:S01]  /*01d0*/  @!P2 IMAD.MOV R17, RZ, RZ, -R17 ;  /* 0x000000ffff11a224 */ /* 0x000fe200078e0a11 */
[----:B------:R-:W-:Y:S01]  /*01e0*/  @!P0 LOP3.LUT R17, RZ, R8, RZ, 0x33, !PT ;  /* 0x00000008ff118212 */ /* 0x000fe200078e33ff */
[----:B------:R-:W-:-:S03]  /*01f0*/  IMAD.MOV.U32 R8, RZ, RZ, -0x2 ;  /* 0xfffffffeff087424 */ /* 0x000fc600078e00ff */
[----:B------:R-:W-:-:S13]  /*0200*/  ISETP.NE.AND P0, PT, R17, R0, PT ;  /* 0x000000001100720c */ /* 0x000fda0003f05270 */
[----:B0-2---:R-:W-:Y:S05]  /*0210*/  @!P0 BRA `(.L_x_1) ;  /* 0x00000004003c8947 */ /* 0x005fea0003800000 */
[----:B------:R-:W0:Y:S08]  /*0220*/  LDC.64 R10, c[0x0][0x3a0] ;  /* 0x0000e800ff0a7b82 */ /* 0x000e300000000a00 */
[----:B------:R-:W1:Y:S08]  /*0230*/  LDC.64 R4, c[0x0][0x388] ;  /* 0x0000e200ff047b82 */ /* 0x000e700000000a00 */
[----:B------:R-:W2:Y:S01]  /*0240*/  LDC.64 R6, c[0x0][0x380] ;  /* 0x0000e000ff067b82 */ /* 0x000ea20000000a00 */
[----:B0-----:R-:W-:-:S06]  /*0250*/  IMAD.WIDE.U32 R22, R0, 0x4, R10 ;  /* 0x0000000400167825 */ /* 0x001fcc00078e000a */
[----:B------:R-:W3:Y:S01]  /*0260*/  LDG.E R22, desc[UR6][R22.64] ;  /* 0x0000000616167981 */ /* 0x000ee2000c1e1900 */
[----:B-1----:R-:W-:-:S04]  /*0270*/  IMAD.WIDE R14, R17, 0x4, R4 ;  /* 0x00000004110e7825 */ /* 0x002fc800078e0204 */
[C---:B------:R-:W-:Y:S02]  /*0280*/  IMAD.WIDE.U32 R20, R0.reuse, 0x4, R4 ;  /* 0x0000000400147825 */ /* 0x040fe400078e0004 */
[----:B------:R-:W4:Y:S02]  /*0290*/  LDG.E R15, desc[UR6][R14.64] ;  /* 0x000000060e0f7981 */ /* 0x000f24000c1e1900 */
[--C-:B--2---:R-:W-:Y:S02]  /*02a0*/  IMAD.WIDE R16, R17, 0x4, R6.reuse ;  /* 0x0000000411107825 */ /* 0x104fe400078e0206 */
[----:B------:R-:W4:Y:S02]  /*02b0*/  LDG.E R12, desc[UR6][R20.64] ;  /* 0x00000006140c7981 */ /* 0x000f24000c1e1900 */
[----:B------:R-:W-:Y:S02]  /*02c0*/  IMAD.WIDE.U32 R18, R0, 0x4, R6 ;  /* 0x0000000400127825 */ /* 0x000fe400078e0006 */
[----:B------:R-:W2:Y:S04]  /*02d0*/  LDG.E R16, desc[UR6][R16.64] ;  /* 0x0000000610107981 */ /* 0x000ea8000c1e1900 */
[----:B------:R-:W2:Y:S01]  /*02e0*/  LDG.E R13, desc[UR6][R18.64] ;  /* 0x00000006120d7981 */ /* 0x000ea2000c1e1900 */
[----:B------:R-:W-:Y:S01]  /*02f0*/  IMAD.MOV.U32 R24, RZ, RZ, 0x1 ;  /* 0x00000001ff187424 */ /* 0x000fe200078e00ff */
[----:B---3--:R-:W-:-:S02]  /*0300*/  ISETP.GE.AND P3, PT, R22, 0x1, PT ;  /* 0x000000011600780c */ /* 0x008fc40003f66270 */
[----:B----4-:R-:W-:Y:S02]  /*0310*/  ISETP.NE.AND P2, PT, R15, R12, PT ;  /* 0x0000000c0f00720c */ /* 0x010fe40003f45270 */
[----:B------:R-:W-:Y:S02]  /*0320*/  ISETP.GT.AND P1, PT, R12, R15, PT ;  /* 0x0000000f0c00720c */ /* 0x000fe40003f24270 */
[----:B--2---:R-:W-:-:S04]  /*0330*/  ISETP.GT.AND P0, PT, R16, R13, PT ;  /* 0x0000000d1000720c */ /* 0x004fc80003f04270 */
[----:B------:R-:W-:-:S05]  /*0340*/  SEL R14, R24, 0xffffffff, P0 ;  /* 0xffffffff180e7807 */ /* 0x000fca0000000000 */
[----:B------:R-:W-:Y:S01]  /*0350*/  @P2 SEL R14, R24, 0xffffffff, !P1 ;  /* 0xffffffff180e2807 */ /* 0x000fe20004800000 */
[----:B------:R-:W-:Y:S06]  /*0360*/  @!P3 BRA `(.L_x_1) ;  /* 0x0000000000e8b947 */ /* 0x000fec0003800000 */
[----:B------:R-:W-:-:S06]  /*0370*/  IMAD.WIDE.U32 R10, R9, 0x4, R10 ;  /* 0x00000004090a7825 */ /* 0x000fcc00078e000a */
[----:B------:R-:W2:Y:S01]  /*0380*/  LDG.E R10, desc[UR6][R10.64] ;  /* 0x000000060a0a7981 */ /* 0x000ea2000c1e1900 */
[----:B------:R-:W-:Y:S01]  /*0390*/  BSSY.RECONVERGENT B0, `(.L_x_1) ;  /* 0x0000037000007945 */ /* 0x000fe20003800200 */
[----:B--2---:R-:W-:-:S04]  /*03a0*/  ISETP.GE.AND P0, PT, R10, 0x1, PT ;  /* 0x000000010a00780c */ /* 0x004fc80003f06270 */
[----:B------:R-:W-:-:S13]  /*03b0*/  ISETP.EQ.OR P0, PT, R9, R0, !P0 ;  /* 0x000000000900720c */ /* 0x000fda0004702670 */
[----:B------:R-:W-:Y:S05]  /*03c0*/  @P0 BRA `(.L_x_2) ;  /* 0x0000000000cc0947 */ /* 0x000fea0003800000 */
[----:B------:R-:W-:-:S04]  /*03d0*/  IMAD.WIDE.U32 R6, R9, 0x4, R6 ;  /* 0x0000000409067825 */ /* 0x000fc800078e0006 */
[----:B------:R-:W-:Y:S01]  /*03e0*/  IMAD.WIDE.U32 R4, R9, 0x4, R4 ;  /* 0x0000000409047825 */ /* 0x000fe200078e0004 */
[----:B------:R-:W2:Y:S04]  /*03f0*/  LDG.E R10, desc[UR6][R6.64] ;  /* 0x00000006060a7981 */ /* 0x000ea8000c1e1900 */
[----:B------:R-:W3:Y:S01]  /*0400*/  LDG.E R11, desc[UR6][R4.64] ;  /* 0x00000006040b7981 */ /* 0x000ee2000c1e1900 */
[----:B------:R-:W-:Y:S02]  /*0410*/  SHF.R.S32.HI R24, RZ, 0x1f, R16 ;  /* 0x0000001fff187819 */ /* 0x000fe40000011410 */
[----:B------:R-:W-:Y:S02]  /*0420*/  IADD3 R22, P1, PT, -R13, R16, RZ ;  /* 0x000000100d167210 */ /* 0x000fe40007f3e1ff */
[----:B------:R-:W-:-:S02]  /*0430*/  SHF.R.S32.HI R19, RZ, 0x1f, R13 ;  /* 0x0000001fff137819 */ /* 0x000fc4000001140d */
[----:B------:R-:W-:Y:S02]  /*0440*/  SHF.R.S32.HI R20, RZ, 0x1f, R12 ;  /* 0x0000001fff147819 */ /* 0x000fe4000001140c */
[----:B------:R-:W-:Y:S01]  /*0450*/  SHF.R.S32.HI R23, RZ, 0x1f, R15 ;  /* 0x0000001fff177819 */ /* 0x000fe2000001140f */
[----:B------:R-:W-:Y:S01]  /*0460*/  IMAD.X R24, R24, 0x1, ~R19, P1 ;  /* 0x0000000118187824 */ /* 0x000fe200008e0e13 */
[C---:B------:R-:W-:Y:S02]  /*0470*/  IADD3 R21, P2, PT, -R12.reuse, R15, RZ ;  /* 0x0000000f0c157210 */ /* 0x040fe40007f5e1ff */
[----:B--2---:R-:W-:Y:S02]  /*0480*/  IADD3 R16, P3, PT, -R13, R10, RZ ;  /* 0x0000000a0d107210 */ /* 0x004fe40007f7e1ff */
[----:B---3--:R-:W-:-:S03]  /*0490*/  IADD3 R17, P0, PT, -R12, R11, RZ ;  /* 0x0000000b0c117210 */ /* 0x008fc60007f1e1ff */
[----:B------:R-:W-:Y:S01]  /*04a0*/  IMAD.WIDE.U32 R4, R16, R21, RZ ;  /* 0x0000001510047225 */ /* 0x000fe200078e00ff */
[----:B------:R-:W-:Y:S02]  /*04b0*/  LEA.HI.X.SX32 R15, R10, ~R19, 0x1, P3 ;  /* 0x800000130a0f7211 */ /* 0x000fe400018f0eff */
[----:B------:R-:W-:Y:S01]  /*04c0*/  LEA.HI.X.SX32 R18, R11, ~R20, 0x1, P0 ;  /* 0x800000140b127211 */ /* 0x000fe200000f0eff */
[----:B------:R-:W-:Y:S02]  /*04d0*/  IMAD.X R19, R23, 0x1, ~R20, P2 ;  /* 0x0000000117137824 */ /* 0x000fe400010e0e14 */
[----:B------:R-:W-:Y:S02]  /*04e0*/  IMAD R23, R15, R21, RZ ;  /* 0x000000150f177224 */ /* 0x000fe400078e02ff */
[-C--:B------:R-:W-:Y:S02]  /*04f0*/  IMAD R20, R18, R22.reuse, RZ ;  /* 0x0000001612147224 */ /* 0x080fe400078e02ff */
[----:B------:R-:W-:-:S04]  /*0500*/  IMAD.WIDE.U32 R6, R17, R22, RZ ;  /* 0x0000001611067225 */ /* 0x000fc800078e00ff */
[----:B------:R-:W-:Y:S01]  /*0510*/  IMAD R23, R16, R19, R23 ;  /* 0x0000001310177224 */ /* 0x000fe200078e0217 */
[----:B------:R-:W-:Y:S01]  /*0520*/  ISETP.NE.U32.AND P0, PT, R6, R4, PT ;  /* 0x000000040600720c */ /* 0x000fe20003f05070 */
[----:B------:R-:W-:Y:S02]  /*0530*/  IMAD R19, R24, R17, R20 ;  /* 0x0000001118137224 */ /* 0x000fe400078e0214 */
[----:B------:R-:W-:Y:S02]  /*0540*/  IMAD.IADD R4, R5, 0x1, R23 ;  /* 0x0000000105047824 */ /* 0x000fe400078e0217 */
[----:B------:R-:W-:-:S05]  /*0550*/  IMAD.IADD R7, R7, 0x1, R19 ;  /* 0x0000000107077824 */ /* 0x000fca00078e0213 */
[----:B------:R-:W-:-:S13]  /*0560*/  ISETP.NE.AND.EX P0, PT, R7, R4, PT, P0 ;  /* 0x000000040700720c */ /* 0x000fda0003f05300 */
[----:B------:R-:W-:Y:S05]  /*0570*/  @P0 BRA `(.L_x_2) ;  /* 0x0000000000600947 */ /* 0x000fea0003800000 */
[----:B------:R-:W-:-:S13]  /*0580*/  ISETP.GE.AND P0, PT, R14, 0x1, PT ;  /* 0x000000010e00780c */ /* 0x000fda0003f06270 */
[----:B------:R-:W-:Y:S05]  /*0590*/  @!P0 BRA `(.L_x_3) ;  /* 0x0000000000148947 */ /* 0x000fea0003800000 */
[----:B------:R-:W-:-:S04]  /*05a0*/  ISETP.GE.AND P0, PT, R13, R10, PT ;  /* 0x0000000a0d00720c */ /* 0x000fc80003f06270 */
[----:B------:R-:W-:-:S04]  /*05b0*/  ISETP.EQ.AND P0, PT, R12, R11, !P0 ;  /* 0x0000000b0c00720c */ /* 0x000fc80004702270 */
[----:B------:R-:W-:-:S13]  /*05c0*/  ISETP.LT.OR P0, PT, R12, R11, P0 ;  /* 0x0000000b0c00720c */ /* 0x000fda0000701670 */
[----:B------:R-:W-:Y:S05]  /*05d0*/  @P0 BRA `(.L_x_4) ;  /* 0x0000000000180947 */ /* 0x000fea0003800000 */
[----:B------:R-:W-:Y:S05]  /*05e0*/  BRA `(.L_x_2) ;  /* 0x0000000000447947 */ /* 0x000fea0003800000 */
.L_x_3:
[----:B------:R-:W-:-:S04]  /*05f0*/  ISETP.GT.AND P0, PT, R13, R10, PT ;  /* 0x0000000a0d00720c */ /* 0x000fc80003f04270 */
[----:B------:R-:W-:-:S04]  /*0600*/  ISETP.NE.OR P0, PT, R11, R12, !P0 ;  /* 0x0000000c0b00720c */ /* 0x000fc80004705670 */
[----:B------:R-:W-:-:S04]  /*0610*/  ISETP.LE.AND P0, PT, R12, R11, P0 ;  /* 0x0000000b0c00720c */ /* 0x000fc80000703270 */
[----:B------:R-:W-:-:S13]  /*0620*/  ISETP.GT.OR P0, PT, R14, -0x1, P0 ;  /* 0xffffffff0e00780c */ /* 0x000fda0000704670 */
[----:B------:R-:W-:Y:S05]  /*0630*/  @P0 BRA `(.L_x_2) ;  /* 0x0000000000300947 */ /* 0x000fea0003800000 */
.L_x_4:
[----:B------:R-:W0:Y:S01]  /*0640*/  S2R R4, SR_LANEID ;  /* 0x0000000000047919 */ /* 0x000e220000000000 */
[----:B------:R-:W-:Y:S01]  /*0650*/  ISETP.LT.AND P0, PT, R18, RZ, PT ;  /* 0x000000ff1200720c */ /* 0x000fe20003f01270 */
[----:B------:R-:W-:Y:S01]  /*0660*/  VOTEU.ANY UR4, UPT, PT ;  /* 0x0000000000047886 */ /* 0x000fe200038e0100 */
[----:B------:R-:W-:Y:S01]  /*0670*/  ISETP.LT.AND P1, PT, R15, RZ, PT ;  /* 0x000000ff0f00720c */ /* 0x000fe20003f21270 */
[----:B------:R-:W-:-:S10]  /*0680*/  UFLO.U32 UR4, UR4 ;  /* 0x00000004000472bd */ /* 0x000fd400080e0000 */
[----:B------:R-:W-:Y:S02]  /*0690*/  @P0 IMAD.MOV R17, RZ, RZ, -R17 ;  /* 0x000000ffff110224 */ /* 0x000fe400078e0a11 */
[----:B------:R-:W-:-:S04]  /*06a0*/  @P1 IMAD.MOV R16, RZ, RZ, -R16 ;  /* 0x000000ffff101224 */ /* 0x000fc800078e0a10 */
[----:B------:R-:W-:-:S05]  /*06b0*/  IMAD.IADD R8, R17, 0x1, R16 ;  /* 0x0000000111087824 */ /* 0x000fca00078e0210 */
[----:B------:R-:W-:Y:S02]  /*06c0*/  CREDUX.MIN.S32 UR5, R8 ;  /* 0x00000000080572cc */ /* 0x000fe40000008200 */
[----:B0-----:R-:W-:-:S11]  /*06d0*/  ISETP.EQ.U32.AND P0, PT, R4, UR4, PT ;  /* 0x0000000404007c0c */ /* 0x001fd6000bf02070 */
[----:B------:R-:W-:-:S05]  /*06e0*/  IMAD.U32 R5, RZ, RZ, UR5 ;  /* 0x00000005ff057e24 */ /* 0x000fca000f8e00ff */
[----:B------:R0:W-:Y:S02]  /*06f0*/  @P0 REDG.E.MIN.S32.STRONG.GPU desc[UR6][R2.64], R5 ;  /* 0x000000050200098e */ /* 0x0001e4000c92e306 */
.L_x_2:
[----:B------:R-:W-:Y:S05]  /*0700*/  BSYNC.RECONVERGENT B0 ;  /* 0x0000000000007941 */ /* 0x000fea0003800200 */
.L_x_1:
[----:B------:R-:W-:Y:S06]  /*0710*/  BAR.SYNC.DEFER_BLOCKING 0x0 ;  /* 0x0000000000007b1d */ /* 0x000fec0000010000 */
[----:B0-----:R-:W2:Y:S02]  /*0720*/  LDG.E R3, desc[UR6][R2.64] ;  /* 0x0000000602037981 */ /* 0x001ea4000c1e1900 */
[----:B--2---:R-:W-:-:S13]  /*0730*/  ISETP.NE.AND P0, PT, R3, R8, PT ;  /* 0x000000080300720c */ /* 0x004fda0003f05270 */
[----:B------:R-:W-:Y:S05]  /*0740*/  @P0 EXIT ;  /* 0x000000000000094d */ /* 0x000fea0003800000 */
[----:B------:R-:W0:Y:S01]  /*0750*/  S2R R6, SR_LANEID ;  /* 0x0000000000067919 */ /* 0x000e220000000000 */
[----:B------:R-:W1:Y:S01]  /*0760*/  LDC.64 R2, c[0x0][0x390] ;  /* 0x0000e400ff027b82 */ /* 0x000e620000000a00 */
[----:B------:R-:W-:Y:S02]  /*0770*/  VOTEU.ANY UR4, UPT, PT ;  /* 0x0000000000047886 */ /* 0x000fe400038e0100 */
[----:B------:R-:W-:Y:S02]  /*0780*/  UFLO.U32 UR5, UR4 ;  /* 0x00000004000572bd */ /* 0x000fe400080e0000 */
[----:B------:R-:W2:Y:S03]  /*0790*/  POPC R7, UR4 ;  /* 0x0000000400077d09 */ /* 0x000ea60008000000 */
[----:B------:R-:W3:Y:S01]  /*07a0*/  LDC.64 R4, c[0x0][0x398] ;  /* 0x0000e600ff047b82 */ /* 0x000ee20000000a00 */
[----:B-1----:R-:W-:Y:S01]  /*07b0*/  IMAD.WIDE.U32 R2, R0, 0x4, R2 ;  /* 0x0000000400027825 */ /* 0x002fe200078e0002 */
[----:B0-----:R-:W-:-:S03]  /*07c0*/  ISETP.EQ.U32.AND P0, PT, R6, UR5, PT ;  /* 0x0000000506007c0c */ /* 0x001fc6000bf02070 */
[----:B---3--:R-:W-:-:S04]  /*07d0*/  IMAD.WIDE.U32 R4, R9, 0x4, R4 ;  /* 0x0000000409047825 */ /* 0x008fc800078e0004 */
[----:B------:R-:W-:-:S06]  /*07e0*/  IMAD.MOV.U32 R9, RZ, RZ, -0x1 ;  /* 0xffffffffff097424 */ /* 0x000fcc00078e00ff */
[----:B--2---:R-:W-:Y:S04]  /*07f0*/  @P0 REDG.E.ADD.STRONG.GPU desc[UR6][R2.64], R7 ;  /* 0x000000070200098e */ /* 0x004fe8000c12e106 */
[----:B------:R-:W-:Y:S01]  /*0800*/  REDG.E.ADD.STRONG.GPU desc[UR6][R4.64], R9 ;  /* 0x000000090400798e */ /* 0x000fe2000c12e106 */
[----:B------:R-:W-:Y:S05]  /*0810*/  EXIT ;  /* 0x000000000000794d */ /* 0x000fea0003800000 */
.L_x_5:
        /* <DEDUP_REMOVED lines=14> */
.L_x_8:


//--------------------- .text._Z11myMemSetIntPiii --------------------------
	.section	.text._Z11myMemSetIntPiii,"ax",@progbits
	.align	128
        .global         _Z11myMemSetIntPiii
        .type           _Z11myMemSetIntPiii,@function
        .size           _Z11myMemSetIntPiii,(.L_x_9 - _Z11myMemSetIntPiii)
        .other          _Z11myMemSetIntPiii,@"STO_CUDA_ENTRY STV_DEFAULT"
_Z11myMemSetIntPiii:
.text._Z11myMemSetIntPiii:
[----:B------:R-:W-:Y:S01]  /*0000*/  LDC R1, c[0x0][0x37c] ;  /* 0x0000df00ff017b82 */ /* 0x000fe20000000800 */
[----:B------:R-:W0:Y:S01]  /*0010*/  S2R R5, SR_TID.X ;  /* 0x0000000000057919 */ /* 0x000e220000002100 */
[----:B------:R-:W0:Y:S02]  /*0020*/  LDCU UR4, c[0x0][0x38c] ;  /* 0x00007180ff0477ac */ /* 0x000e240008000800 */
[----:B0-----:R-:W-:-:S13]  /*0030*/  ISETP.GE.U32.AND P0, PT, R5, UR4, PT ;  /* 0x0000000405007c0c */ /* 0x001fda000bf06070 */
[----:B------:R-:W-:Y:S05]  /*0040*/  @P0 EXIT ;  /* 0x000000000000094d */ /* 0x000fea0003800000 */
[----:B------:R-:W0:Y:S01]  /*0050*/  LDC.64 R2, c[0x0][0x380] ;  /* 0x0000e000ff027b82 */ /* 0x000e220000000a00 */
[----:B------:R-:W1:Y:S07]  /*0060*/  LDCU.64 UR4, c[0x0][0x358] ;  /* 0x00006b00ff0477ac */ /* 0x000e6e0008000a00 */
[----:B------:R-:W1:Y:S01]  /*0070*/  LDC R7, c[0x0][0x388] ;  /* 0x0000e200ff077b82 */ /* 0x000e620000000800 */
[----:B0-----:R-:W-:-:S05]  /*0080*/  IMAD.WIDE.U32 R2, R5, 0x4, R2 ;  /* 0x0000000405027825 */ /* 0x001fca00078e0002 */
[----:B-1----:R-:W-:Y:S01]  /*0090*/  STG.E desc[UR4][R2.64], R7 ;  /* 0x0000000702007986 */ /* 0x002fe2000c101904 */
[----:B------:R-:W-:Y:S05]  /*00a0*/  EXIT ;  /* 0x000000000000794d */ /* 0x000fea0003800000 */
.L_x_6:
        /* <DEDUP_REMOVED lines=13> */
.L_x_9:


//--------------------- .nv.shared.reserved.0     --------------------------
	.section	.nv.shared.reserved.0,"aw",@nobits
	.weak		__nv_reservedSMEM_offset_0_alias
	.size		__nv_reservedSMEM_offset_0_alias, 0, 64
	.other		__nv_reservedSMEM_offset_0_alias,@"STO_CUDA_RESERVED_SHARED STV_DEFAULT"
__nv_reservedSMEM_offset_0_alias:
	.zero		0
	.zero		64


//--------------------- .nv.constant0._Z10checktanksPiS_ --------------------------
	.section	.nv.constant0._Z10checktanksPiS_,"a",@progbits
	.sectionflags	@""
	.align	4
.nv.constant0._Z10checktanksPiS_:
	.zero		912


//--------------------- .nv.constant0._Z6dtanksPiS_S_S_S_iiS_S_i --------------------------
	.section	.nv.constant0._Z6dtanksPiS_S_S_S_iiS_S_i,"a",@progbits
	.sectionflags	@""
	.align	4
.nv.constant0._Z6dtanksPiS_S_S_S_iiS_S_i:
	.zero		964


//--------------------- .nv.constant0._Z11myMemSetIntPiii --------------------------
	.section	.nv.constant0._Z11myMemSetIntPiii,"a",@progbits
	.sectionflags	@""
	.align	4
.nv.constant0._Z11myMemSetIntPiii:
	.zero		912


//--------------------- SYMBOLS --------------------------

	.type		.nv.reservedSmem.offset0,@object
	.size		.nv.reservedSmem.offset0,0x4
